//
// Generated by NVIDIA NVVM Compiler
//
// Compiler Build ID: CL-36424714
// Cuda compilation tools, release 13.0, V13.0.88
// Based on NVVM 20.0.0
//

.version 9.0
.target sm_100
.address_size 64

	// .globl	tma_load_kernel
.extern .func  (.param .b32 func_retval0) vprintf
(
	.param .b64 vprintf_param_0,
	.param .b64 vprintf_param_1
)
;
.extern .shared .align 16 .b8 smem[];
.global .align 1 .b8 $str$3[59] = {66, 108, 111, 99, 107, 32, 40, 37, 100, 44, 37, 100, 41, 58, 32, 84, 77, 65, 32, 108, 111, 97, 100, 32, 99, 111, 109, 112, 108, 101, 116, 101, 100, 32, 102, 111, 114, 32, 116, 105, 108, 101, 32, 91, 37, 100, 58, 37, 100, 44, 32, 37, 100, 58, 37, 100, 93, 10};
.global .align 1 .b8 $str$4[40] = {70, 105, 114, 115, 116, 32, 101, 108, 101, 109, 101, 110, 116, 115, 58, 32, 37, 46, 50, 102, 44, 32, 37, 46, 50, 102, 44, 32, 37, 46, 50, 102, 44, 32, 37, 46, 50, 102, 10};

.visible .entry tma_load_kernel(
	.param .u64 .ptr .align 1 tma_load_kernel_param_0
)
{
	.local .align 16 .b8 	__local_depot0[32];
	.reg .b64 	%SP;
	.reg .b64 	%SPL;
	.reg .pred 	%p<4>;
	.reg .b32 	%r<20>;
	.reg .b32 	%f<5>;
	.reg .b64 	%rd<18>;
	.reg .b64 	%fd<5>;

	mov.u64 	%SPL, __local_depot0;
	cvta.local.u64 	%SP, %SPL;
	ld.param.u64 	%rd3, [tma_load_kernel_param_0];
	mov.u32 	%r4, smem;
	add.s32 	%r5, %r4, 8192;
	cvt.u64.u32 	%rd1, %r5;
	mov.u32 	%r1, %tid.x;
	setp.ne.s32 	%p1, %r1, 0;
	mov.u32 	%r2, %ctaid.y;
	mov.u32 	%r3, %ctaid.x;
	@%p1 bra 	$L__BB0_3;
	cvt.u64.u32 	%rd7, %r4;
	mov.b32 	%r6, 1;
	// begin inline asm
	mbarrier.init.shared.b64 [%rd1], %r6;
	
	// end inline asm
	mov.b32 	%r7, 8192;
	// begin inline asm
	mbarrier.arrive.expect_tx.shared::cta.b64 %rd5, [%rd1], %r7;
	
	// end inline asm
	// begin inline asm
	cp.async.bulk.tensor.2d.shared::cluster.global.mbarrier::complete_tx::bytes [%rd7], [%rd3, {%r3, %r2}], [%rd1];
	
	// end inline asm
$L__BB0_2:
	// begin inline asm
	{ .reg .pred p;                                        
	  mbarrier.test_wait.shared::cta.b64 p, [%rd1], %rd5;       
	  selp.u32 %r11, 1, 0, p;                                
	}                                                     
	
	// end inline asm
	setp.eq.s32 	%p2, %r11, 0;
	@%p2 bra 	$L__BB0_2;
$L__BB0_3:
	setp.ne.s32 	%p3, %r1, 0;
	bar.sync 	0;
	@%p3 bra 	$L__BB0_5;
	add.u64 	%rd12, %SP, 0;
	add.u64 	%rd13, %SPL, 0;
	shl.b32 	%r12, %r2, 5;
	add.s32 	%r13, %r12, 32;
	shl.b32 	%r14, %r3, 6;
	add.s32 	%r15, %r14, 64;
	st.local.v4.u32 	[%rd13], {%r3, %r2, %r12, %r13};
	st.local.v2.u32 	[%rd13+16], {%r14, %r15};
	mov.u64 	%rd14, $str$3;
	cvta.global.u64 	%rd15, %rd14;
	{ // callseq 0, 0
	.param .b64 param0;
	st.param.b64 	[param0], %rd15;
	.param .b64 param1;
	st.param.b64 	[param1], %rd12;
	.param .b32 retval0;
	call.uni (retval0), 
	vprintf, 
	(
	param0, 
	param1
	);
	ld.param.b32 	%r16, [retval0];
	} // callseq 0
	ld.shared.v4.f32 	{%f1, %f2, %f3, %f4}, [smem];
	cvt.f64.f32 	%fd1, %f1;
	cvt.f64.f32 	%fd2, %f2;
	cvt.f64.f32 	%fd3, %f3;
	cvt.f64.f32 	%fd4, %f4;
	st.local.v2.f64 	[%rd13], {%fd1, %fd2};
	st.local.v2.f64 	[%rd13+16], {%fd3, %fd4};
	mov.u64 	%rd16, $str$4;
	cvta.global.u64 	%rd17, %rd16;
	{ // callseq 1, 0
	.param .b64 param0;
	st.param.b64 	[param0], %rd17;
	.param .b64 param1;
	st.param.b64 	[param1], %rd12;
	.param .b32 retval0;
	call.uni (retval0), 
	vprintf, 
	(
	param0, 
	param1
	);
	ld.param.b32 	%r18, [retval0];
	} // callseq 1
$L__BB0_5:
	ret;

}


// ===== COMPILED SASS (sm_100) =====

	.target	sm_100

	.elftype	@"ET_EXEC"


//--------------------- .note.nv.tkinfo           --------------------------
	.section	.note.nv.tkinfo,"",@"SHT_NOTE"
	.sectionflags	@"SHF_NOTE_NV_TKINFO"
	.tkinfo
        /*0018*/ 	.word	0x00000002
        /*0030*/ 	.string	""
        /*0030*/ 	.string	"ptxas"
        /*0030*/ 	.string	"Cuda compilation tools, release 13.0, V13.0.88"
        /*0030*/ 	.string	"Build cuda_13.0.r13.0/compiler.36424714_0"
        /*0030*/ 	.string	"-arch sm_100 -m 64 "



//--------------------- .note.nv.cuinfo           --------------------------
	.section	.note.nv.cuinfo,"",@"SHT_NOTE"
	.sectionflags	@"SHF_NOTE_NV_CUINFO"
        /*0018*/ 	.short	0x0002
        /*001a*/ 	.short	0x0064
        /*001c*/ 	.short	0x0082
	.zero		2


//--------------------- .nv.info                  --------------------------
	.section	.nv.info,"",@"SHT_CUDA_INFO"
	.align	4


	//----- nvinfo : EIATTR_REGCOUNT
	.align		4
        /*0000*/ 	.byte	0x04, 0x2f
        /*0002*/ 	.short	(.L_3 - .L_2)
	.align		4
.L_2:
        /*0004*/ 	.word	index@(tma_load_kernel)
        /*0008*/ 	.word	0x0000001a


	//----- nvinfo : EIATTR_FRAME_SIZE
	.align		4
.L_3:
        /*000c*/ 	.byte	0x04, 0x11
        /*000e*/ 	.short	(.L_5 - .L_4)
	.align		4
.L_4:
        /*0010*/ 	.word	index@(tma_load_kernel)
        /*0014*/ 	.word	0x00000020


	//----- nvinfo : EIATTR_MIN_STACK_SIZE
	.align		4
.L_5:
        /*0018*/ 	.byte	0x04, 0x12
        /*001a*/ 	.short	(.L_7 - .L_6)
	.align		4
.L_6:
        /*001c*/ 	.word	index@(tma_load_kernel)
        /*0020*/ 	.word	0x00000020
.L_7:


//--------------------- .nv.compat                --------------------------
	.section	.nv.compat,"",@"SHT_CUDA_COMPAT_INFO"
	.align	4
        /*0000*/ 	.byte	0x02, 0x09, 0x00, 0x00, 0x02, 0x02, 0x02, 0x00, 0x02, 0x05, 0x05, 0x00, 0x03, 0x07, 0x01, 0x01
        /*0010*/ 	.byte	0x02, 0x03, 0x01, 0x00, 0x02, 0x06, 0x01, 0x00, 0x04, 0x0b, 0x08, 0x00, 0x09, 0x00, 0x00, 0x00
        /*0020*/ 	.byte	0x00, 0x00, 0x00, 0x00


//--------------------- .nv.info.tma_load_kernel  --------------------------
	.section	.nv.info.tma_load_kernel,"",@"SHT_CUDA_INFO"
	.sectionflags	@""
	.align	4


	//----- nvinfo : EIATTR_CUDA_API_VERSION
	.align		4
        /*0000*/ 	.byte	0x04, 0x37
        /*0002*/ 	.short	(.L_9 - .L_8)
.L_8:
        /*0004*/ 	.word	0x00000082


	//----- nvinfo : EIATTR_KPARAM_INFO
	.align		4
.L_9:
        /*0008*/ 	.byte	0x04, 0x17
        /*000a*/ 	.short	(.L_11 - .L_10)
.L_10:
        /*000c*/ 	.word	0x00000000
        /*0010*/ 	.short	0x0000
        /*0012*/ 	.short	0x0000
        /*0014*/ 	.byte	0x00, 0xf5, 0x21, 0x00


	//----- nvinfo : EIATTR_SPARSE_MMA_MASK
	.align		4
.L_11:
        /*0018*/ 	.byte	0x03, 0x50
        /*001a*/ 	.short	0x0000


	//----- nvinfo : EIATTR_MAXREG_COUNT
	.align		4
        /*001c*/ 	.byte	0x03, 0x1b
        /*001e*/ 	.short	0x00ff


	//----- nvinfo : EIATTR_NUM_BARRIERS
	.align		4
        /*0020*/ 	.byte	0x02, 0x4c
        /*0022*/ 	.byte	0x01
	.zero		1


	//----- nvinfo : EIATTR_EXTERNS
	.align		4
        /*0024*/ 	.byte	0x04, 0x0f
        /*0026*/ 	.short	(.L_13 - .L_12)


	//   ....[0]....
	.align		4
.L_12:
        /*0028*/ 	.word	index@(vprintf)


	//----- nvinfo : EIATTR_MERCURY_ISA_VERSION
	.align		4
.L_13:
        /*002c*/ 	.byte	0x03, 0x5f
        /*002e*/ 	.short	0x0101


	//----- nvinfo : EIATTR_VRC_CTA_INIT_COUNT
	.align		4
        /*0030*/ 	.byte	0x02, 0x4a
	.zero		1
	.zero		1


	//----- nvinfo : EIATTR_SYSCALL_OFFSETS
	.align		4
        /*0034*/ 	.byte	0x04, 0x46
        /*0036*/ 	.short	(.L_15 - .L_14)


	//   ....[0]....
.L_14:
        /*0038*/ 	.word	0x00000380


	//   ....[1]....
        /*003c*/ 	.word	0x000004a0


	//----- nvinfo : EIATTR_MBARRIER_INSTR_OFFSETS
	.align		4
.L_15:
        /*0040*/ 	.byte	0x04, 0x39
        /*0042*/ 	.short	(.L_17 - .L_16)


	//   ....[0]....
.L_16:
        /*0044*/ 	.word	0x00000180
        /*0048*/ 	.word	0x000000ff
        /*004c*/ 	.word	0x00000000
        /*0050*/ 	.short	0x0100
        /*0052*/ 	.byte	0x09
	.zero		1


	//   ....[1]....
        /*0054*/ 	.word	0x00000210
        /*0058*/ 	.word	0x00000003
        /*005c*/ 	.word	0x00000000
        /*0060*/ 	.short	0x0105
        /*0062*/ 	.byte	0xff
	.zero		1


	//----- nvinfo : EIATTR_NUM_MBARRIERS
	.align		4
.L_17:
        /*0064*/ 	.byte	0x03, 0x38
        /*0066*/ 	.short	0x0001


	//----- nvinfo : EIATTR_EXIT_INSTR_OFFSETS
	.align		4
        /*0068*/ 	.byte	0x04, 0x1c
        /*006a*/ 	.short	(.L_19 - .L_18)


	//   ....[0]....
.L_18:
        /*006c*/ 	.word	0x00000250


	//   ....[1]....
        /*0070*/ 	.word	0x000004b0


	//----- nvinfo : EIATTR_CRS_STACK_SIZE
	.align		4
.L_19:
        /*0074*/ 	.byte	0x04, 0x1e
        /*0076*/ 	.short	(.L_21 - .L_20)
.L_20:
        /*0078*/ 	.word	0x00000000


	//----- nvinfo : EIATTR_CBANK_PARAM_SIZE
	.align		4
.L_21:
        /*007c*/ 	.byte	0x03, 0x19
        /*007e*/ 	.short	0x0008


	//----- nvinfo : EIATTR_PARAM_CBANK
	.align		4
        /*0080*/ 	.byte	0x04, 0x0a
        /*0082*/ 	.short	(.L_23 - .L_22)
	.align		4
.L_22:
        /*0084*/ 	.word	index@(.nv.constant0.tma_load_kernel)
        /*0088*/ 	.short	0x0380
        /*008a*/ 	.short	0x0008


	//----- nvinfo : EIATTR_SW_WAR
	.align		4
.L_23:
        /*008c*/ 	.byte	0x04, 0x36
        /*008e*/ 	.short	(.L_25 - .L_24)
.L_24:
        /*0090*/ 	.word	0x00000008
.L_25:


//--------------------- .nv.callgraph             --------------------------
	.section	.nv.callgraph,"",@"SHT_CUDA_CALLGRAPH"
	.align	4
	.sectionentsize	8
	.align		4
        /*0000*/ 	.word	0x00000000
	.align		4
        /*0004*/ 	.word	0xffffffff
	.align		4
        /*0008*/ 	.word	index@(tma_load_kernel)
	.align		4
        /*000c*/ 	.word	index@(vprintf)
	.align		4
        /*0010*/ 	.word	0x00000000
	.align		4
        /*0014*/ 	.word	0xfffffffe
	.align		4
        /*0018*/ 	.word	0x00000000
	.align		4
        /*001c*/ 	.word	0xfffffffd
	.align		4
        /*0020*/ 	.word	0x00000000
	.align		4
        /*0024*/ 	.word	0xfffffffc


//--------------------- .nv.constant4             --------------------------
	.section	.nv.constant4,"a",@progbits
	.align	8
	.align		8
.nv.constant4:
        /*0000*/ 	.dword	vprintf
	.align		8
        /*0008*/ 	.dword	$str$3
	.align		8
        /*0010*/ 	.dword	$str$4


//--------------------- .text.tma_load_kernel     --------------------------
	.section	.text.tma_load_kernel,"ax",@progbits
	.align	128
        .global         tma_load_kernel
        .type           tma_load_kernel,@function
        .size           tma_load_kernel,(.L_x_6 - tma_load_kernel)
        .other          tma_load_kernel,@"STO_CUDA_ENTRY STV_DEFAULT"
tma_load_kernel:
.text.tma_load_kernel:
[----:B------:R-:W0:Y:S01]  /*0000*/  LDC R1, c[0x0][0x37c] ;  /* 0x0000df00ff017b82 */ /* 0x000e220000000800 */
[----:B------:R-:W1:Y:S07]  /*0010*/  S2R R0, SR_TID.X ;  /* 0x0000000000007919 */ /* 0x000e6e0000002100 */
[----:B------:R-:W2:Y:S01]  /*0020*/  S2UR UR8, SR_CgaCtaId ;  /* 0x00000000000879c3 */ /* 0x000ea20000008800 */
[----:B------:R-:W3:Y:S01]  /*0030*/  LDCU UR5, c[0x0][0x2f8] ;  /* 0x00005f00ff0577ac */ /* 0x000ee20008000800 */
[----:B0-----:R-:W-:Y:S01]  /*0040*/  VIADD R1, R1, 0xffffffe0 ;  /* 0xffffffe001017836 */ /* 0x001fe20000000000 */
[----:B------:R-:W0:Y:S05]  /*0050*/  LDCU UR6, c[0x0][0x2fc] ;  /* 0x00005f80ff0677ac */ /* 0x000e2a0008000800 */
[----:B------:R-:W4:Y:S01]  /*0060*/  S2UR UR11, SR_CTAID.Y ;  /* 0x00000000000b79c3 */ /* 0x000f220000002600 */
[----:B------:R-:W-:-:S07]  /*0070*/  UMOV UR4, 0x400 ;  /* 0x0000040000047882 */ /* 0x000fce0000000000 */
[----:B------:R-:W5:Y:S01]  /*0080*/  S2UR UR10, SR_CTAID.X ;  /* 0x00000000000a79c3 */ /* 0x000f620000002500 */
[----:B---3--:R-:W-:Y:S01]  /*0090*/  IADD3 R16, P0, PT, R1, UR5, RZ ;  /* 0x0000000501107c10 */ /* 0x008fe2000ff1e0ff */
[----:B--2---:R-:W-:-:S04]  /*00a0*/  ULEA UR8, UR8, UR4, 0x18 ;  /* 0x0000000408087291 */ /* 0x004fc8000f8ec0ff */
[----:B0-----:R-:W-:Y:S01]  /*00b0*/  IMAD.X R2, RZ, RZ, UR6, P0 ;  /* 0x00000006ff027e24 */ /* 0x001fe200080e06ff */
[----:B-1----:R-:W-:-:S13]  /*00c0*/  ISETP.NE.AND P1, PT, R0, RZ, PT ;  /* 0x000000ff0000720c */ /* 0x002fda0003f25270 */
[----:B----4-:R-:W-:Y:S05]  /*00d0*/  @P1 BRA `(.L_x_0) ;  /* 0x0000000000541947 */ /* 0x010fea0003800000 */
[----:B------:R-:W-:Y:S01]  /*00e0*/  IMAD.U32 R3, RZ, RZ, UR8 ;  /* 0x00000008ff037e24 */ /* 0x000fe2000f8e00ff */
[----:B------:R-:W-:Y:S01]  /*00f0*/  UMOV UR4, 0x1 ;  /* 0x0000000100047882 */ /* 0x000fe20000000000 */
[----:B------:R-:W-:Y:S01]  /*0100*/  IMAD.MOV.U32 R4, RZ, RZ, 0x2000 ;  /* 0x00002000ff047424 */ /* 0x000fe200078e00ff */
[----:B------:R-:W-:-:S04]  /*0110*/  UIADD3 UR4, UPT, UPT, -UR4, 0x100000, URZ ;  /* 0x0010000004047890 */ /* 0x000fc8000fffe1ff */
[----:B------:R-:W-:Y:S02]  /*0120*/  USHF.L.U32 UR5, UR4, 0xb, URZ ;  /* 0x0000000b04057899 */ /* 0x000fe400080006ff */
[----:B------:R-:W-:Y:S01]  /*0130*/  USHF.L.U32 UR4, UR4, 0x1, URZ ;  /* 0x0000000104047899 */ /* 0x000fe200080006ff */
[----:B------:R-:W-:Y:S02]  /*0140*/  PLOP3.LUT P0, PT, PT, PT, PT, 0x80, 0x8 ;  /* 0x000000000008781c */ /* 0x000fe40003f0f070 */
[----:B------:R-:W-:-:S04]  /*0150*/  IADD3 R3, PT, PT, R3, 0x2000, RZ ;  /* 0x0000200003037810 */ /* 0x000fc80007ffe0ff */
[----:B------:R-:W-:Y:S01]  /*0160*/  R2UR UR9, R3 ;  /* 0x00000000030972ca */ /* 0x000fe200000e0000 */
[----:B------:R-:W0:-:S12]  /*0170*/  FENCE.VIEW.ASYNC.S ;  /* 0x00000000000073c6 */ /* 0x000e180000000000 */
[----:B0-----:R0:W1:Y:S02]  /*0180*/  SYNCS.EXCH.64 URZ, [UR9], UR4 ;  /* 0x0000000409ff75b2 */ /* 0x0010640008000100 */
[----:B0-----:R-:W0:Y:S01]  /*0190*/  LDCU.64 UR4, c[0x0][0x380] ;  /* 0x00007000ff0477ac */ /* 0x001e220008000a00 */
[----:B-1----:R1:W2:Y:S02]  /*01a0*/  SYNCS.ARRIVE.TRANS64 R4, [R3+URZ], R4 ;  /* 0x00000004030479a7 */ /* 0x0022a400080000ff */
.L_x_1:
[----:B------:R-:W-:Y:S01]  /*01b0*/  @P0 ELECT P2, URZ, PT ;  /* 0x0000000000ff082f */ /* 0x000fe20003840000 */
[----:B0----5:R3:W-:-:S12]  /*01c0*/  UTMALDG.2D [UR8], [UR4] ;  /* 0x00000008040075b4 */ /* 0x0217d80008008000 */
[----:B------:R-:W-:Y:S02]  /*01d0*/  @P2 PLOP3.LUT P0, PT, P2, PT, PT, 0x8, 0x80 ;  /* 0x000000000080281c */ /* 0x000fe4000170e170 */
[----:B------:R-:W-:-:S11]  /*01e0*/  PLOP3.LUT P2, PT, PT, PT, PT, 0x8, 0x80 ;  /* 0x000000000080781c */ /* 0x000fd60003f4e170 */
[----:B---3--:R-:W-:Y:S05]  /*01f0*/  @P0 BRA.U.ANY `(.L_x_1) ;  /* 0xfffffffd00ec0947 */ /* 0x008fea000393ffff */
.L_x_2:
[----:B------:R-:W-:Y:S05]  /*0200*/  YIELD ;  /* 0x0000000000007946 */ /* 0x000fea0003800000 */
[----:B--2---:R-:W0:Y:S02]  /*0210*/  SYNCS.PHASECHK.TRANS64 P0, [R3+URZ], R5 ;  /* 0x00000005030075a7 */ /* 0x004e2400080010ff */
[----:B0-----:R-:W-:Y:S05]  /*0220*/  @!P0 BRA `(.L_x_2) ;  /* 0xfffffffc00f48947 */ /* 0x001fea000383ffff */
.L_x_0:
[----:B------:R-:W-:Y:S05]  /*0230*/  WARPSYNC.ALL ;  /* 0x0000000000007948 */ /* 0x000fea0003800000 */
[----:B------:R-:W-:Y:S06]  /*0240*/  BAR.SYNC.DEFER_BLOCKING 0x0 ;  /* 0x0000000000007b1d */ /* 0x000fec0000010000 */
[----:B-----5:R-:W-:Y:S05]  /*0250*/  @P1 EXIT ;  /* 0x000000000000194d */ /* 0x020fea0003800000 */
[----:B------:R-:W0:Y:S01]  /*0260*/  S2R R12, SR_CTAID.X ;  /* 0x00000000000c7919 */ /* 0x000e220000002500 */
[----:B------:R-:W-:Y:S01]  /*0270*/  MOV R17, 0x0 ;  /* 0x0000000000117802 */ /* 0x000fe20000000f00 */
[----:B------:R-:W2:Y:S01]  /*0280*/  LDCU.64 UR4, c[0x4][0x8] ;  /* 0x01000100ff0477ac */ /* 0x000ea20008000a00 */
[----:B------:R-:W-:Y:S01]  /*0290*/  IMAD.MOV.U32 R6, RZ, RZ, R16 ;  /* 0x000000ffff067224 */ /* 0x000fe200078e0010 */
[----:B------:R-:W3:Y:S01]  /*02a0*/  S2R R10, SR_CTAID.Y ;  /* 0x00000000000a7919 */ /* 0x000ee20000002600 */
[----:B------:R4:W5:Y:S01]  /*02b0*/  LDC.64 R14, c[0x4][R17] ;  /* 0x01000000110e7b82 */ /* 0x0009620000000a00 */
[----:B------:R-:W-:Y:S01]  /*02c0*/  MOV R7, R2 ;  /* 0x0000000200077202 */ /* 0x000fe20000000f00 */
[----:B------:R-:W1:Y:S01]  /*02d0*/  S2R R9, SR_CTAID.Y ;  /* 0x0000000000097919 */ /* 0x000e620000002600 */
[----:B------:R-:W1:Y:S01]  /*02e0*/  S2R R8, SR_CTAID.X ;  /* 0x0000000000087919 */ /* 0x000e620000002500 */
[----:B--2---:R-:W-:Y:S01]  /*02f0*/  MOV R4, UR4 ;  /* 0x0000000400047c02 */ /* 0x004fe20008000f00 */
[----:B------:R-:W-:Y:S01]  /*0300*/  IMAD.U32 R5, RZ, RZ, UR5 ;  /* 0x00000005ff057e24 */ /* 0x000fe2000f8e00ff */
[----:B0-----:R-:W-:Y:S01]  /*0310*/  SHF.L.U32 R12, R12, 0x6, RZ ;  /* 0x000000060c0c7819 */ /* 0x001fe200000006ff */
[----:B---3--:R-:W-:-:S04]  /*0320*/  IMAD.SHL.U32 R10, R10, 0x20, RZ ;  /* 0x000000200a0a7824 */ /* 0x008fc800078e00ff */
[----:B------:R-:W-:Y:S02]  /*0330*/  VIADD R13, R12, 0x40 ;  /* 0x000000400c0d7836 */ /* 0x000fe40000000000 */
[----:B------:R-:W-:-:S03]  /*0340*/  VIADD R11, R10, 0x20 ;  /* 0x000000200a0b7836 */ /* 0x000fc60000000000 */
[----:B------:R4:W-:Y:S04]  /*0350*/  STL.64 [R1+0x10], R12 ;  /* 0x0000100c01007387 */ /* 0x0009e80000100a00 */
[----:B-1----:R4:W-:Y:S02]  /*0360*/  STL.128 [R1], R8 ;  /* 0x0000000801007387 */ /* 0x0029e40000100c00 */
[----:B------:R-:W-:-:S07]  /*0370*/  LEPC R20, `(.L_x_3) ;  /* 0x000000001014794e */ /* 0x000fce0000000000 */
[----:B----45:R-:W-:Y:S05]  /*0380*/  CALL.ABS.NOINC R14 ;  /* 0x000000000e007343 */ /* 0x030fea0003c00000 */
.L_x_3:
[----:B------:R-:W0:Y:S01]  /*0390*/  S2UR UR5, SR_CgaCtaId ;  /* 0x00000000000579c3 */ /* 0x000e220000008800 */
[----:B------:R-:W-:Y:S01]  /*03a0*/  UMOV UR4, 0x400 ;  /* 0x0000040000047882 */ /* 0x000fe20000000000 */
[----:B------:R-:W-:Y:S01]  /*03b0*/  MOV R6, R16 ;  /* 0x0000001000067202 */ /* 0x000fe20000000f00 */
[----:B------:R-:W-:-:S05]  /*03c0*/  IMAD.MOV.U32 R7, RZ, RZ, R2 ;  /* 0x000000ffff077224 */ /* 0x000fca00078e0002 */
[----:B------:R1:W2:Y:S01]  /*03d0*/  LDC.64 R18, c[0x4][R17] ;  /* 0x0100000011127b82 */ /* 0x0002a20000000a00 */
[----:B0-----:R-:W-:-:S09]  /*03e0*/  ULEA UR4, UR5, UR4, 0x18 ;  /* 0x0000000405047291 */ /* 0x001fd2000f8ec0ff */
[----:B------:R-:W0:Y:S02]  /*03f0*/  LDS.128 R8, [UR4] ;  /* 0x00000004ff087984 */ /* 0x000e240008000c00 */
[----:B------:R-:W3:Y:S02]  /*0400*/  LDCU.64 UR4, c[0x4][0x10] ;  /* 0x01000200ff0477ac */ /* 0x000ee40008000a00 */
[----:B---3--:R-:W-:Y:S02]  /*0410*/  IMAD.U32 R4, RZ, RZ, UR4 ;  /* 0x00000004ff047e24 */ /* 0x008fe4000f8e00ff */
[----:B------:R-:W-:Y:S01]  /*0420*/  IMAD.U32 R5, RZ, RZ, UR5 ;  /* 0x00000005ff057e24 */ /* 0x000fe2000f8e00ff */
[----:B0-----:R-:W-:Y:S08]  /*0430*/  F2F.F64.F32 R12, R8 ;  /* 0x00000008000c7310 */ /* 0x001ff00000201800 */
[----:B------:R-:W0:Y:S08]  /*0440*/  F2F.F64.F32 R14, R9 ;  /* 0x00000009000e7310 */ /* 0x000e300000201800 */
[----:B------:R-:W-:Y:S01]  /*0450*/  F2F.F64.F32 R20, R10 ;  /* 0x0000000a00147310 */ /* 0x000fe20000201800 */
[----:B0-----:R1:W-:Y:S07]  /*0460*/  STL.128 [R1], R12 ;  /* 0x0000000c01007387 */ /* 0x0013ee0000100c00 */
[----:B------:R-:W0:Y:S02]  /*0470*/  F2F.F64.F32 R22, R11 ;  /* 0x0000000b00167310 */ /* 0x000e240000201800 */
[----:B0-2---:R1:W-:Y:S02]  /*0480*/  STL.128 [R1+0x10], R20 ;  /* 0x0000101401007387 */ /* 0x0053e40000100c00 */
[----:B-1----:R-:W-:-:S07]  /*0490*/  LEPC R20, `(.L_x_4) ;  /* 0x000000001014794e */ /* 0x002fce0000000000 */
[----:B------:R-:W-:Y:S05]  /*04a0*/  CALL.ABS.NOINC R18 ;  /* 0x0000000012007343 */ /* 0x000fea0003c00000 */
.L_x_4:
[----:B------:R-:W-:Y:S05]  /*04b0*/  EXIT ;  /* 0x000000000000794d */ /* 0x000fea0003800000 */
.L_x_5:
[----:B------:R-:W-:-:S00]  /*04c0*/  BRA `(.L_x_5) ;  /* 0xfffffffc00fc7947 */ /* 0x000fc0000383ffff */
[----:B------:R-:W-:-:S00]  /*04d0*/  NOP ;  /* 0x0000000000007918 */ /* 0x000fc00000000000 */
        /* <DEDUP_REMOVED lines=10> */
.L_x_6:


//--------------------- .nv.global.init           --------------------------
	.section	.nv.global.init,"aw",@progbits
.nv.global.init:
	.type		$str$4,@object
	.size		$str$4,($str$3 - $str$4)
$str$4:
        /*0000*/ 	.byte	0x46, 0x69, 0x72, 0x73, 0x74, 0x20, 0x65, 0x6c, 0x65, 0x6d, 0x65, 0x6e, 0x74, 0x73, 0x3a, 0x20
        /*0010*/ 	.byte	0x25, 0x2e, 0x32, 0x66, 0x2c, 0x20, 0x25, 0x2e, 0x32, 0x66, 0x2c, 0x20, 0x25, 0x2e, 0x32, 0x66
        /*0020*/ 	.byte	0x2c, 0x20, 0x25, 0x2e, 0x32, 0x66, 0x0a, 0x00
	.type		$str$3,@object
	.size		$str$3,(.L_0 - $str$3)
$str$3:
        /*0028*/ 	.byte	0x42, 0x6c, 0x6f, 0x63, 0x6b, 0x20, 0x28, 0x25, 0x64, 0x2c, 0x25, 0x64, 0x29, 0x3a, 0x20, 0x54
        /*0038*/ 	.byte	0x4d, 0x41, 0x20, 0x6c, 0x6f, 0x61, 0x64, 0x20, 0x63, 0x6f, 0x6d, 0x70, 0x6c, 0x65, 0x74, 0x65
        /*0048*/ 	.byte	0x64, 0x20, 0x66, 0x6f, 0x72, 0x20, 0x74, 0x69, 0x6c, 0x65, 0x20, 0x5b, 0x25, 0x64, 0x3a, 0x25
        /*0058*/ 	.byte	0x64, 0x2c, 0x20, 0x25, 0x64, 0x3a, 0x25, 0x64, 0x5d, 0x0a, 0x00
.L_0:


//--------------------- .nv.shared.tma_load_kernel --------------------------
	.section	.nv.shared.tma_load_kernel,"aw",@nobits
	.sectionflags	@""
	.align	16
	.zero		1024


//--------------------- .nv.shared.reserved.0     --------------------------
	.section	.nv.shared.reserved.0,"aw",@nobits
	.weak		__nv_reservedSMEM_offset_0_alias
	.size		__nv_reservedSMEM_offset_0_alias, 0, 64
	.other		__nv_reservedSMEM_offset_0_alias,@"STO_CUDA_RESERVED_SHARED STV_DEFAULT"
__nv_reservedSMEM_offset_0_alias:
	.zero		0
	.zero		64


//--------------------- .nv.constant0.tma_load_kernel --------------------------
	.section	.nv.constant0.tma_load_kernel,"a",@progbits
	.sectionflags	@""
	.align	4
.nv.constant0.tma_load_kernel:
	.zero		904


//--------------------- SYMBOLS --------------------------

	.type		.nv.reservedSmem.offset0,@object
	.size		.nv.reservedSmem.offset0,0x4
	.type		.nv.reservedSmem.cap,@object
	.size		.nv.reservedSmem.cap,0x4
	.type		vprintf,@function
